//
// Generated by NVIDIA NVVM Compiler
//
// Compiler Build ID: CL-36424714
// Cuda compilation tools, release 13.0, V13.0.88
// Based on NVVM 20.0.0
//

.version 9.0
.target sm_100
.address_size 64

	// .globl	_Z10kernel_MMMiPfS_S_
// _ZZ10kernel_MMMiPfS_S_E5tempA has been demoted
// _ZZ10kernel_MMMiPfS_S_E5tempB has been demoted

.visible .entry _Z10kernel_MMMiPfS_S_(
	.param .u32 _Z10kernel_MMMiPfS_S__param_0,
	.param .u64 .ptr .align 1 _Z10kernel_MMMiPfS_S__param_1,
	.param .u64 .ptr .align 1 _Z10kernel_MMMiPfS_S__param_2,
	.param .u64 .ptr .align 1 _Z10kernel_MMMiPfS_S__param_3
)
{
	.reg .pred 	%p<8>;
	.reg .b32 	%r<100>;
	.reg .b32 	%f<368>;
	.reg .b64 	%rd<40>;
	// demoted variable
	.shared .align 4 .b8 _ZZ10kernel_MMMiPfS_S_E5tempA[1024];
	// demoted variable
	.shared .align 4 .b8 _ZZ10kernel_MMMiPfS_S_E5tempB[1024];
	ld.param.u32 	%r30, [_Z10kernel_MMMiPfS_S__param_0];
	mov.u32 	%r1, %tid.x;
	mov.u32 	%r2, %tid.y;
	mov.u32 	%r31, %ctaid.x;
	mov.u32 	%r32, %ctaid.y;
	mov.u32 	%r33, %ntid.x;
	mad.lo.s32 	%r3, %r31, %r33, %r1;
	mov.u32 	%r34, %ntid.y;
	mad.lo.s32 	%r4, %r32, %r34, %r2;
	shr.s32 	%r35, %r30, 31;
	shr.u32 	%r36, %r35, 28;
	add.s32 	%r37, %r30, %r36;
	shr.s32 	%r5, %r37, 4;
	setp.lt.s32 	%p1, %r30, 16;
	mov.f32 	%f367, 0f00000000;
	@%p1 bra 	$L__BB0_9;
	mad.lo.s32 	%r96, %r4, %r30, %r1;
	shl.b32 	%r39, %r2, 6;
	mov.u32 	%r40, _ZZ10kernel_MMMiPfS_S_E5tempA;
	add.s32 	%r7, %r40, %r39;
	add.s32 	%r41, %r5, -1;
	setp.lt.u32 	%p2, %r41, 3;
	mov.f32 	%f367, 0f00000000;
	mov.b32 	%r99, 0;
	@%p2 bra 	$L__BB0_4;
	and.b32  	%r99, %r5, 134217724;
	neg.s32 	%r97, %r99;
	add.s32 	%r43, %r2, 48;
	mad.lo.s32 	%r95, %r30, %r43, %r3;
	add.s32 	%r44, %r2, 32;
	mad.lo.s32 	%r94, %r30, %r44, %r3;
	add.s32 	%r45, %r2, 16;
	mad.lo.s32 	%r93, %r30, %r45, %r3;
	mad.lo.s32 	%r92, %r2, %r30, %r3;
	mov.f32 	%f367, 0f00000000;
$L__BB0_3:
	.pragma "nounroll";
	ld.param.u64 	%rd36, [_Z10kernel_MMMiPfS_S__param_2];
	ld.param.u64 	%rd33, [_Z10kernel_MMMiPfS_S__param_1];
	cvta.to.global.u64 	%rd4, %rd33;
	mul.wide.s32 	%rd5, %r96, 4;
	add.s64 	%rd6, %rd4, %rd5;
	ld.global.f32 	%f14, [%rd6];
	shl.b32 	%r47, %r1, 2;
	add.s32 	%r48, %r7, %r47;
	st.shared.f32 	[%r48], %f14;
	cvta.to.global.u64 	%rd7, %rd36;
	mul.wide.s32 	%rd8, %r92, 4;
	add.s64 	%rd9, %rd7, %rd8;
	ld.global.f32 	%f15, [%rd9];
	mov.u32 	%r50, _ZZ10kernel_MMMiPfS_S_E5tempB;
	add.s32 	%r51, %r50, %r47;
	add.s32 	%r52, %r51, %r39;
	st.shared.f32 	[%r52], %f15;
	bar.sync 	0;
	ld.shared.f32 	%f16, [%r7];
	ld.shared.f32 	%f17, [%r51];
	fma.rn.f32 	%f18, %f16, %f17, %f367;
	ld.shared.f32 	%f19, [%r7+4];
	ld.shared.f32 	%f20, [%r51+64];
	fma.rn.f32 	%f21, %f19, %f20, %f18;
	ld.shared.f32 	%f22, [%r7+8];
	ld.shared.f32 	%f23, [%r51+128];
	fma.rn.f32 	%f24, %f22, %f23, %f21;
	ld.shared.f32 	%f25, [%r7+12];
	ld.shared.f32 	%f26, [%r51+192];
	fma.rn.f32 	%f27, %f25, %f26, %f24;
	ld.shared.f32 	%f28, [%r7+16];
	ld.shared.f32 	%f29, [%r51+256];
	fma.rn.f32 	%f30, %f28, %f29, %f27;
	ld.shared.f32 	%f31, [%r7+20];
	ld.shared.f32 	%f32, [%r51+320];
	fma.rn.f32 	%f33, %f31, %f32, %f30;
	ld.shared.f32 	%f34, [%r7+24];
	ld.shared.f32 	%f35, [%r51+384];
	fma.rn.f32 	%f36, %f34, %f35, %f33;
	ld.shared.f32 	%f37, [%r7+28];
	ld.shared.f32 	%f38, [%r51+448];
	fma.rn.f32 	%f39, %f37, %f38, %f36;
	ld.shared.f32 	%f40, [%r7+32];
	ld.shared.f32 	%f41, [%r51+512];
	fma.rn.f32 	%f42, %f40, %f41, %f39;
	ld.shared.f32 	%f43, [%r7+36];
	ld.shared.f32 	%f44, [%r51+576];
	fma.rn.f32 	%f45, %f43, %f44, %f42;
	ld.shared.f32 	%f46, [%r7+40];
	ld.shared.f32 	%f47, [%r51+640];
	fma.rn.f32 	%f48, %f46, %f47, %f45;
	ld.shared.f32 	%f49, [%r7+44];
	ld.shared.f32 	%f50, [%r51+704];
	fma.rn.f32 	%f51, %f49, %f50, %f48;
	ld.shared.f32 	%f52, [%r7+48];
	ld.shared.f32 	%f53, [%r51+768];
	fma.rn.f32 	%f54, %f52, %f53, %f51;
	ld.shared.f32 	%f55, [%r7+52];
	ld.shared.f32 	%f56, [%r51+832];
	fma.rn.f32 	%f57, %f55, %f56, %f54;
	ld.shared.f32 	%f58, [%r7+56];
	ld.shared.f32 	%f59, [%r51+896];
	fma.rn.f32 	%f60, %f58, %f59, %f57;
	ld.shared.f32 	%f61, [%r7+60];
	ld.shared.f32 	%f62, [%r51+960];
	fma.rn.f32 	%f63, %f61, %f62, %f60;
	bar.sync 	0;
	ld.global.f32 	%f64, [%rd6+64];
	st.shared.f32 	[%r48], %f64;
	mul.wide.s32 	%rd10, %r93, 4;
	add.s64 	%rd11, %rd7, %rd10;
	ld.global.f32 	%f65, [%rd11];
	st.shared.f32 	[%r52], %f65;
	bar.sync 	0;
	ld.shared.f32 	%f66, [%r7];
	ld.shared.f32 	%f67, [%r51];
	fma.rn.f32 	%f68, %f66, %f67, %f63;
	ld.shared.f32 	%f69, [%r7+4];
	ld.shared.f32 	%f70, [%r51+64];
	fma.rn.f32 	%f71, %f69, %f70, %f68;
	ld.shared.f32 	%f72, [%r7+8];
	ld.shared.f32 	%f73, [%r51+128];
	fma.rn.f32 	%f74, %f72, %f73, %f71;
	ld.shared.f32 	%f75, [%r7+12];
	ld.shared.f32 	%f76, [%r51+192];
	fma.rn.f32 	%f77, %f75, %f76, %f74;
	ld.shared.f32 	%f78, [%r7+16];
	ld.shared.f32 	%f79, [%r51+256];
	fma.rn.f32 	%f80, %f78, %f79, %f77;
	ld.shared.f32 	%f81, [%r7+20];
	ld.shared.f32 	%f82, [%r51+320];
	fma.rn.f32 	%f83, %f81, %f82, %f80;
	ld.shared.f32 	%f84, [%r7+24];
	ld.shared.f32 	%f85, [%r51+384];
	fma.rn.f32 	%f86, %f84, %f85, %f83;
	ld.shared.f32 	%f87, [%r7+28];
	ld.shared.f32 	%f88, [%r51+448];
	fma.rn.f32 	%f89, %f87, %f88, %f86;
	ld.shared.f32 	%f90, [%r7+32];
	ld.shared.f32 	%f91, [%r51+512];
	fma.rn.f32 	%f92, %f90, %f91, %f89;
	ld.shared.f32 	%f93, [%r7+36];
	ld.shared.f32 	%f94, [%r51+576];
	fma.rn.f32 	%f95, %f93, %f94, %f92;
	ld.shared.f32 	%f96, [%r7+40];
	ld.shared.f32 	%f97, [%r51+640];
	fma.rn.f32 	%f98, %f96, %f97, %f95;
	ld.shared.f32 	%f99, [%r7+44];
	ld.shared.f32 	%f100, [%r51+704];
	fma.rn.f32 	%f101, %f99, %f100, %f98;
	ld.shared.f32 	%f102, [%r7+48];
	ld.shared.f32 	%f103, [%r51+768];
	fma.rn.f32 	%f104, %f102, %f103, %f101;
	ld.shared.f32 	%f105, [%r7+52];
	ld.shared.f32 	%f106, [%r51+832];
	fma.rn.f32 	%f107, %f105, %f106, %f104;
	ld.shared.f32 	%f108, [%r7+56];
	ld.shared.f32 	%f109, [%r51+896];
	fma.rn.f32 	%f110, %f108, %f109, %f107;
	ld.shared.f32 	%f111, [%r7+60];
	ld.shared.f32 	%f112, [%r51+960];
	fma.rn.f32 	%f113, %f111, %f112, %f110;
	bar.sync 	0;
	ld.global.f32 	%f114, [%rd6+128];
	st.shared.f32 	[%r48], %f114;
	mul.wide.s32 	%rd12, %r94, 4;
	add.s64 	%rd13, %rd7, %rd12;
	ld.global.f32 	%f115, [%rd13];
	st.shared.f32 	[%r52], %f115;
	bar.sync 	0;
	ld.shared.f32 	%f116, [%r7];
	ld.shared.f32 	%f117, [%r51];
	fma.rn.f32 	%f118, %f116, %f117, %f113;
	ld.shared.f32 	%f119, [%r7+4];
	ld.shared.f32 	%f120, [%r51+64];
	fma.rn.f32 	%f121, %f119, %f120, %f118;
	ld.shared.f32 	%f122, [%r7+8];
	ld.shared.f32 	%f123, [%r51+128];
	fma.rn.f32 	%f124, %f122, %f123, %f121;
	ld.shared.f32 	%f125, [%r7+12];
	ld.shared.f32 	%f126, [%r51+192];
	fma.rn.f32 	%f127, %f125, %f126, %f124;
	ld.shared.f32 	%f128, [%r7+16];
	ld.shared.f32 	%f129, [%r51+256];
	fma.rn.f32 	%f130, %f128, %f129, %f127;
	ld.shared.f32 	%f131, [%r7+20];
	ld.shared.f32 	%f132, [%r51+320];
	fma.rn.f32 	%f133, %f131, %f132, %f130;
	ld.shared.f32 	%f134, [%r7+24];
	ld.shared.f32 	%f135, [%r51+384];
	fma.rn.f32 	%f136, %f134, %f135, %f133;
	ld.shared.f32 	%f137, [%r7+28];
	ld.shared.f32 	%f138, [%r51+448];
	fma.rn.f32 	%f139, %f137, %f138, %f136;
	ld.shared.f32 	%f140, [%r7+32];
	ld.shared.f32 	%f141, [%r51+512];
	fma.rn.f32 	%f142, %f140, %f141, %f139;
	ld.shared.f32 	%f143, [%r7+36];
	ld.shared.f32 	%f144, [%r51+576];
	fma.rn.f32 	%f145, %f143, %f144, %f142;
	ld.shared.f32 	%f146, [%r7+40];
	ld.shared.f32 	%f147, [%r51+640];
	fma.rn.f32 	%f148, %f146, %f147, %f145;
	ld.shared.f32 	%f149, [%r7+44];
	ld.shared.f32 	%f150, [%r51+704];
	fma.rn.f32 	%f151, %f149, %f150, %f148;
	ld.shared.f32 	%f152, [%r7+48];
	ld.shared.f32 	%f153, [%r51+768];
	fma.rn.f32 	%f154, %f152, %f153, %f151;
	ld.shared.f32 	%f155, [%r7+52];
	ld.shared.f32 	%f156, [%r51+832];
	fma.rn.f32 	%f157, %f155, %f156, %f154;
	ld.shared.f32 	%f158, [%r7+56];
	ld.shared.f32 	%f159, [%r51+896];
	fma.rn.f32 	%f160, %f158, %f159, %f157;
	ld.shared.f32 	%f161, [%r7+60];
	ld.shared.f32 	%f162, [%r51+960];
	fma.rn.f32 	%f163, %f161, %f162, %f160;
	bar.sync 	0;
	ld.global.f32 	%f164, [%rd6+192];
	st.shared.f32 	[%r48], %f164;
	mul.wide.s32 	%rd14, %r95, 4;
	add.s64 	%rd15, %rd7, %rd14;
	ld.global.f32 	%f165, [%rd15];
	st.shared.f32 	[%r52], %f165;
	bar.sync 	0;
	ld.shared.f32 	%f166, [%r7];
	ld.shared.f32 	%f167, [%r51];
	fma.rn.f32 	%f168, %f166, %f167, %f163;
	ld.shared.f32 	%f169, [%r7+4];
	ld.shared.f32 	%f170, [%r51+64];
	fma.rn.f32 	%f171, %f169, %f170, %f168;
	ld.shared.f32 	%f172, [%r7+8];
	ld.shared.f32 	%f173, [%r51+128];
	fma.rn.f32 	%f174, %f172, %f173, %f171;
	ld.shared.f32 	%f175, [%r7+12];
	ld.shared.f32 	%f176, [%r51+192];
	fma.rn.f32 	%f177, %f175, %f176, %f174;
	ld.shared.f32 	%f178, [%r7+16];
	ld.shared.f32 	%f179, [%r51+256];
	fma.rn.f32 	%f180, %f178, %f179, %f177;
	ld.shared.f32 	%f181, [%r7+20];
	ld.shared.f32 	%f182, [%r51+320];
	fma.rn.f32 	%f183, %f181, %f182, %f180;
	ld.shared.f32 	%f184, [%r7+24];
	ld.shared.f32 	%f185, [%r51+384];
	fma.rn.f32 	%f186, %f184, %f185, %f183;
	ld.shared.f32 	%f187, [%r7+28];
	ld.shared.f32 	%f188, [%r51+448];
	fma.rn.f32 	%f189, %f187, %f188, %f186;
	ld.shared.f32 	%f190, [%r7+32];
	ld.shared.f32 	%f191, [%r51+512];
	fma.rn.f32 	%f192, %f190, %f191, %f189;
	ld.shared.f32 	%f193, [%r7+36];
	ld.shared.f32 	%f194, [%r51+576];
	fma.rn.f32 	%f195, %f193, %f194, %f192;
	ld.shared.f32 	%f196, [%r7+40];
	ld.shared.f32 	%f197, [%r51+640];
	fma.rn.f32 	%f198, %f196, %f197, %f195;
	ld.shared.f32 	%f199, [%r7+44];
	ld.shared.f32 	%f200, [%r51+704];
	fma.rn.f32 	%f201, %f199, %f200, %f198;
	ld.shared.f32 	%f202, [%r7+48];
	ld.shared.f32 	%f203, [%r51+768];
	fma.rn.f32 	%f204, %f202, %f203, %f201;
	ld.shared.f32 	%f205, [%r7+52];
	ld.shared.f32 	%f206, [%r51+832];
	fma.rn.f32 	%f207, %f205, %f206, %f204;
	ld.shared.f32 	%f208, [%r7+56];
	ld.shared.f32 	%f209, [%r51+896];
	fma.rn.f32 	%f210, %f208, %f209, %f207;
	ld.shared.f32 	%f211, [%r7+60];
	ld.shared.f32 	%f212, [%r51+960];
	fma.rn.f32 	%f367, %f211, %f212, %f210;
	bar.sync 	0;
	add.s32 	%r97, %r97, 4;
	add.s32 	%r96, %r96, 64;
	shl.b32 	%r53, %r30, 6;
	add.s32 	%r95, %r95, %r53;
	add.s32 	%r94, %r94, %r53;
	add.s32 	%r93, %r93, %r53;
	add.s32 	%r92, %r92, %r53;
	setp.ne.s32 	%p3, %r97, 0;
	@%p3 bra 	$L__BB0_3;
$L__BB0_4:
	and.b32  	%r27, %r5, 3;
	setp.eq.s32 	%p4, %r27, 0;
	@%p4 bra 	$L__BB0_9;
	setp.eq.s32 	%p5, %r27, 1;
	@%p5 bra 	$L__BB0_7;
	ld.param.u64 	%rd37, [_Z10kernel_MMMiPfS_S__param_2];
	ld.param.u64 	%rd34, [_Z10kernel_MMMiPfS_S__param_1];
	shl.b32 	%r54, %r99, 4;
	mad.lo.s32 	%r59, %r4, %r30, %r1;
	add.s32 	%r60, %r59, %r54;
	cvta.to.global.u64 	%rd16, %rd34;
	mul.wide.s32 	%rd17, %r60, 4;
	add.s64 	%rd18, %rd16, %rd17;
	ld.global.f32 	%f214, [%rd18];
	shl.b32 	%r61, %r1, 2;
	add.s32 	%r62, %r7, %r61;
	st.shared.f32 	[%r62], %f214;
	add.s32 	%r63, %r54, %r2;
	mad.lo.s32 	%r64, %r63, %r30, %r3;
	cvta.to.global.u64 	%rd19, %rd37;
	mul.wide.s32 	%rd20, %r64, 4;
	add.s64 	%rd21, %rd19, %rd20;
	ld.global.f32 	%f215, [%rd21];
	mov.u32 	%r66, _ZZ10kernel_MMMiPfS_S_E5tempB;
	add.s32 	%r67, %r66, %r61;
	add.s32 	%r68, %r67, %r39;
	st.shared.f32 	[%r68], %f215;
	bar.sync 	0;
	ld.shared.f32 	%f216, [%r7];
	ld.shared.f32 	%f217, [%r67];
	fma.rn.f32 	%f218, %f216, %f217, %f367;
	ld.shared.f32 	%f219, [%r7+4];
	ld.shared.f32 	%f220, [%r67+64];
	fma.rn.f32 	%f221, %f219, %f220, %f218;
	ld.shared.f32 	%f222, [%r7+8];
	ld.shared.f32 	%f223, [%r67+128];
	fma.rn.f32 	%f224, %f222, %f223, %f221;
	ld.shared.f32 	%f225, [%r7+12];
	ld.shared.f32 	%f226, [%r67+192];
	fma.rn.f32 	%f227, %f225, %f226, %f224;
	ld.shared.f32 	%f228, [%r7+16];
	ld.shared.f32 	%f229, [%r67+256];
	fma.rn.f32 	%f230, %f228, %f229, %f227;
	ld.shared.f32 	%f231, [%r7+20];
	ld.shared.f32 	%f232, [%r67+320];
	fma.rn.f32 	%f233, %f231, %f232, %f230;
	ld.shared.f32 	%f234, [%r7+24];
	ld.shared.f32 	%f235, [%r67+384];
	fma.rn.f32 	%f236, %f234, %f235, %f233;
	ld.shared.f32 	%f237, [%r7+28];
	ld.shared.f32 	%f238, [%r67+448];
	fma.rn.f32 	%f239, %f237, %f238, %f236;
	ld.shared.f32 	%f240, [%r7+32];
	ld.shared.f32 	%f241, [%r67+512];
	fma.rn.f32 	%f242, %f240, %f241, %f239;
	ld.shared.f32 	%f243, [%r7+36];
	ld.shared.f32 	%f244, [%r67+576];
	fma.rn.f32 	%f245, %f243, %f244, %f242;
	ld.shared.f32 	%f246, [%r7+40];
	ld.shared.f32 	%f247, [%r67+640];
	fma.rn.f32 	%f248, %f246, %f247, %f245;
	ld.shared.f32 	%f249, [%r7+44];
	ld.shared.f32 	%f250, [%r67+704];
	fma.rn.f32 	%f251, %f249, %f250, %f248;
	ld.shared.f32 	%f252, [%r7+48];
	ld.shared.f32 	%f253, [%r67+768];
	fma.rn.f32 	%f254, %f252, %f253, %f251;
	ld.shared.f32 	%f255, [%r7+52];
	ld.shared.f32 	%f256, [%r67+832];
	fma.rn.f32 	%f257, %f255, %f256, %f254;
	ld.shared.f32 	%f258, [%r7+56];
	ld.shared.f32 	%f259, [%r67+896];
	fma.rn.f32 	%f260, %f258, %f259, %f257;
	ld.shared.f32 	%f261, [%r7+60];
	ld.shared.f32 	%f262, [%r67+960];
	fma.rn.f32 	%f263, %f261, %f262, %f260;
	bar.sync 	0;
	ld.global.f32 	%f264, [%rd18+64];
	st.shared.f32 	[%r62], %f264;
	add.s32 	%r69, %r63, 16;
	mad.lo.s32 	%r70, %r69, %r30, %r3;
	mul.wide.s32 	%rd22, %r70, 4;
	add.s64 	%rd23, %rd19, %rd22;
	ld.global.f32 	%f265, [%rd23];
	st.shared.f32 	[%r68], %f265;
	bar.sync 	0;
	ld.shared.f32 	%f266, [%r7];
	ld.shared.f32 	%f267, [%r67];
	fma.rn.f32 	%f268, %f266, %f267, %f263;
	ld.shared.f32 	%f269, [%r7+4];
	ld.shared.f32 	%f270, [%r67+64];
	fma.rn.f32 	%f271, %f269, %f270, %f268;
	ld.shared.f32 	%f272, [%r7+8];
	ld.shared.f32 	%f273, [%r67+128];
	fma.rn.f32 	%f274, %f272, %f273, %f271;
	ld.shared.f32 	%f275, [%r7+12];
	ld.shared.f32 	%f276, [%r67+192];
	fma.rn.f32 	%f277, %f275, %f276, %f274;
	ld.shared.f32 	%f278, [%r7+16];
	ld.shared.f32 	%f279, [%r67+256];
	fma.rn.f32 	%f280, %f278, %f279, %f277;
	ld.shared.f32 	%f281, [%r7+20];
	ld.shared.f32 	%f282, [%r67+320];
	fma.rn.f32 	%f283, %f281, %f282, %f280;
	ld.shared.f32 	%f284, [%r7+24];
	ld.shared.f32 	%f285, [%r67+384];
	fma.rn.f32 	%f286, %f284, %f285, %f283;
	ld.shared.f32 	%f287, [%r7+28];
	ld.shared.f32 	%f288, [%r67+448];
	fma.rn.f32 	%f289, %f287, %f288, %f286;
	ld.shared.f32 	%f290, [%r7+32];
	ld.shared.f32 	%f291, [%r67+512];
	fma.rn.f32 	%f292, %f290, %f291, %f289;
	ld.shared.f32 	%f293, [%r7+36];
	ld.shared.f32 	%f294, [%r67+576];
	fma.rn.f32 	%f295, %f293, %f294, %f292;
	ld.shared.f32 	%f296, [%r7+40];
	ld.shared.f32 	%f297, [%r67+640];
	fma.rn.f32 	%f298, %f296, %f297, %f295;
	ld.shared.f32 	%f299, [%r7+44];
	ld.shared.f32 	%f300, [%r67+704];
	fma.rn.f32 	%f301, %f299, %f300, %f298;
	ld.shared.f32 	%f302, [%r7+48];
	ld.shared.f32 	%f303, [%r67+768];
	fma.rn.f32 	%f304, %f302, %f303, %f301;
	ld.shared.f32 	%f305, [%r7+52];
	ld.shared.f32 	%f306, [%r67+832];
	fma.rn.f32 	%f307, %f305, %f306, %f304;
	ld.shared.f32 	%f308, [%r7+56];
	ld.shared.f32 	%f309, [%r67+896];
	fma.rn.f32 	%f310, %f308, %f309, %f307;
	ld.shared.f32 	%f311, [%r7+60];
	ld.shared.f32 	%f312, [%r67+960];
	fma.rn.f32 	%f367, %f311, %f312, %f310;
	bar.sync 	0;
	add.s32 	%r99, %r99, 2;
$L__BB0_7:
	and.b32  	%r71, %r5, 1;
	setp.eq.b32 	%p6, %r71, 1;
	not.pred 	%p7, %p6;
	@%p7 bra 	$L__BB0_9;
	ld.param.u64 	%rd38, [_Z10kernel_MMMiPfS_S__param_2];
	ld.param.u64 	%rd35, [_Z10kernel_MMMiPfS_S__param_1];
	shl.b32 	%r72, %r99, 4;
	mad.lo.s32 	%r77, %r4, %r30, %r1;
	add.s32 	%r78, %r77, %r72;
	cvta.to.global.u64 	%rd24, %rd35;
	mul.wide.s32 	%rd25, %r78, 4;
	add.s64 	%rd26, %rd24, %rd25;
	ld.global.f32 	%f313, [%rd26];
	shl.b32 	%r79, %r1, 2;
	add.s32 	%r80, %r7, %r79;
	st.shared.f32 	[%r80], %f313;
	add.s32 	%r81, %r72, %r2;
	mad.lo.s32 	%r82, %r81, %r30, %r3;
	cvta.to.global.u64 	%rd27, %rd38;
	mul.wide.s32 	%rd28, %r82, 4;
	add.s64 	%rd29, %rd27, %rd28;
	ld.global.f32 	%f314, [%rd29];
	mov.u32 	%r84, _ZZ10kernel_MMMiPfS_S_E5tempB;
	add.s32 	%r85, %r84, %r79;
	add.s32 	%r86, %r85, %r39;
	st.shared.f32 	[%r86], %f314;
	bar.sync 	0;
	ld.shared.f32 	%f315, [%r7];
	ld.shared.f32 	%f316, [%r85];
	fma.rn.f32 	%f317, %f315, %f316, %f367;
	ld.shared.f32 	%f318, [%r7+4];
	ld.shared.f32 	%f319, [%r85+64];
	fma.rn.f32 	%f320, %f318, %f319, %f317;
	ld.shared.f32 	%f321, [%r7+8];
	ld.shared.f32 	%f322, [%r85+128];
	fma.rn.f32 	%f323, %f321, %f322, %f320;
	ld.shared.f32 	%f324, [%r7+12];
	ld.shared.f32 	%f325, [%r85+192];
	fma.rn.f32 	%f326, %f324, %f325, %f323;
	ld.shared.f32 	%f327, [%r7+16];
	ld.shared.f32 	%f328, [%r85+256];
	fma.rn.f32 	%f329, %f327, %f328, %f326;
	ld.shared.f32 	%f330, [%r7+20];
	ld.shared.f32 	%f331, [%r85+320];
	fma.rn.f32 	%f332, %f330, %f331, %f329;
	ld.shared.f32 	%f333, [%r7+24];
	ld.shared.f32 	%f334, [%r85+384];
	fma.rn.f32 	%f335, %f333, %f334, %f332;
	ld.shared.f32 	%f336, [%r7+28];
	ld.shared.f32 	%f337, [%r85+448];
	fma.rn.f32 	%f338, %f336, %f337, %f335;
	ld.shared.f32 	%f339, [%r7+32];
	ld.shared.f32 	%f340, [%r85+512];
	fma.rn.f32 	%f341, %f339, %f340, %f338;
	ld.shared.f32 	%f342, [%r7+36];
	ld.shared.f32 	%f343, [%r85+576];
	fma.rn.f32 	%f344, %f342, %f343, %f341;
	ld.shared.f32 	%f345, [%r7+40];
	ld.shared.f32 	%f346, [%r85+640];
	fma.rn.f32 	%f347, %f345, %f346, %f344;
	ld.shared.f32 	%f348, [%r7+44];
	ld.shared.f32 	%f349, [%r85+704];
	fma.rn.f32 	%f350, %f348, %f349, %f347;
	ld.shared.f32 	%f351, [%r7+48];
	ld.shared.f32 	%f352, [%r85+768];
	fma.rn.f32 	%f353, %f351, %f352, %f350;
	ld.shared.f32 	%f354, [%r7+52];
	ld.shared.f32 	%f355, [%r85+832];
	fma.rn.f32 	%f356, %f354, %f355, %f353;
	ld.shared.f32 	%f357, [%r7+56];
	ld.shared.f32 	%f358, [%r85+896];
	fma.rn.f32 	%f359, %f357, %f358, %f356;
	ld.shared.f32 	%f360, [%r7+60];
	ld.shared.f32 	%f361, [%r85+960];
	fma.rn.f32 	%f367, %f360, %f361, %f359;
	bar.sync 	0;
$L__BB0_9:
	ld.param.u64 	%rd39, [_Z10kernel_MMMiPfS_S__param_3];
	cvta.to.global.u64 	%rd30, %rd39;
	mad.lo.s32 	%r91, %r4, %r30, %r3;
	mul.wide.s32 	%rd31, %r91, 4;
	add.s64 	%rd32, %rd30, %rd31;
	st.global.f32 	[%rd32], %f367;
	ret;

}


// ===== COMPILED SASS (sm_100) =====

	.target	sm_100

	.elftype	@"ET_EXEC"


//--------------------- .note.nv.tkinfo           --------------------------
	.section	.note.nv.tkinfo,"",@"SHT_NOTE"
	.sectionflags	@"SHF_NOTE_NV_TKINFO"
	.tkinfo
        /*0018*/ 	.word	0x00000002
        /*0030*/ 	.string	""
        /*0030*/ 	.string	"ptxas"
        /*0030*/ 	.string	"Cuda compilation tools, release 13.0, V13.0.88"
        /*0030*/ 	.string	"Build cuda_13.0.r13.0/compiler.36424714_0"
        /*0030*/ 	.string	"-arch sm_100 -m 64 "



//--------------------- .note.nv.cuinfo           --------------------------
	.section	.note.nv.cuinfo,"",@"SHT_NOTE"
	.sectionflags	@"SHF_NOTE_NV_CUINFO"
        /*0018*/ 	.short	0x0002
        /*001a*/ 	.short	0x0064
        /*001c*/ 	.short	0x0082
	.zero		2


//--------------------- .nv.info                  --------------------------
	.section	.nv.info,"",@"SHT_CUDA_INFO"
	.align	4


	//----- nvinfo : EIATTR_REGCOUNT
	.align		4
        /*0000*/ 	.byte	0x04, 0x2f
        /*0002*/ 	.short	(.L_1 - .L_0)
	.align		4
.L_0:
        /*0004*/ 	.word	index@(_Z10kernel_MMMiPfS_S_)
        /*0008*/ 	.word	0x00000028


	//----- nvinfo : EIATTR_FRAME_SIZE
	.align		4
.L_1:
        /*000c*/ 	.byte	0x04, 0x11
        /*000e*/ 	.short	(.L_3 - .L_2)
	.align		4
.L_2:
        /*0010*/ 	.word	index@(_Z10kernel_MMMiPfS_S_)
        /*0014*/ 	.word	0x00000000


	//----- nvinfo : EIATTR_MIN_STACK_SIZE
	.align		4
.L_3:
        /*0018*/ 	.byte	0x04, 0x12
        /*001a*/ 	.short	(.L_5 - .L_4)
	.align		4
.L_4:
        /*001c*/ 	.word	index@(_Z10kernel_MMMiPfS_S_)
        /*0020*/ 	.word	0x00000000
.L_5:


//--------------------- .nv.compat                --------------------------
	.section	.nv.compat,"",@"SHT_CUDA_COMPAT_INFO"
	.align	4
        /*0000*/ 	.byte	0x02, 0x09, 0x00, 0x00, 0x02, 0x02, 0x01, 0x00, 0x02, 0x05, 0x05, 0x00, 0x03, 0x07, 0x01, 0x01
        /*0010*/ 	.byte	0x02, 0x03, 0x00, 0x00, 0x02, 0x06, 0x01, 0x00, 0x04, 0x0b, 0x08, 0x00, 0x09, 0x00, 0x00, 0x00
        /*0020*/ 	.byte	0x00, 0x00, 0x00, 0x00


//--------------------- .nv.info._Z10kernel_MMMiPfS_S_ --------------------------
	.section	.nv.info._Z10kernel_MMMiPfS_S_,"",@"SHT_CUDA_INFO"
	.sectionflags	@""
	.align	4


	//----- nvinfo : EIATTR_CUDA_API_VERSION
	.align		4
        /*0000*/ 	.byte	0x04, 0x37
        /*0002*/ 	.short	(.L_7 - .L_6)
.L_6:
        /*0004*/ 	.word	0x00000082


	//----- nvinfo : EIATTR_KPARAM_INFO
	.align		4
.L_7:
        /*0008*/ 	.byte	0x04, 0x17
        /*000a*/ 	.short	(.L_9 - .L_8)
.L_8:
        /*000c*/ 	.word	0x00000000
        /*0010*/ 	.short	0x0003
        /*0012*/ 	.short	0x0018
        /*0014*/ 	.byte	0x00, 0xf5, 0x21, 0x00


	//----- nvinfo : EIATTR_KPARAM_INFO
	.align		4
.L_9:
        /*0018*/ 	.byte	0x04, 0x17
        /*001a*/ 	.short	(.L_11 - .L_10)
.L_10:
        /*001c*/ 	.word	0x00000000
        /*0020*/ 	.short	0x0002
        /*0022*/ 	.short	0x0010
        /*0024*/ 	.byte	0x00, 0xf5, 0x21, 0x00


	//----- nvinfo : EIATTR_KPARAM_INFO
	.align		4
.L_11:
        /*0028*/ 	.byte	0x04, 0x17
        /*002a*/ 	.short	(.L_13 - .L_12)
.L_12:
        /*002c*/ 	.word	0x00000000
        /*0030*/ 	.short	0x0001
        /*0032*/ 	.short	0x0008
        /*0034*/ 	.byte	0x00, 0xf5, 0x21, 0x00


	//----- nvinfo : EIATTR_KPARAM_INFO
	.align		4
.L_13:
        /*0038*/ 	.byte	0x04, 0x17
        /*003a*/ 	.short	(.L_15 - .L_14)
.L_14:
        /*003c*/ 	.word	0x00000000
        /*0040*/ 	.short	0x0000
        /*0042*/ 	.short	0x0000
        /*0044*/ 	.byte	0x00, 0xf0, 0x11, 0x00


	//----- nvinfo : EIATTR_SPARSE_MMA_MASK
	.align		4
.L_15:
        /*0048*/ 	.byte	0x03, 0x50
        /*004a*/ 	.short	0x0000


	//----- nvinfo : EIATTR_MAXREG_COUNT
	.align		4
        /*004c*/ 	.byte	0x03, 0x1b
        /*004e*/ 	.short	0x00ff


	//----- nvinfo : EIATTR_NUM_BARRIERS
	.align		4
        /*0050*/ 	.byte	0x02, 0x4c
        /*0052*/ 	.byte	0x01
	.zero		1


	//----- nvinfo : EIATTR_MERCURY_ISA_VERSION
	.align		4
        /*0054*/ 	.byte	0x03, 0x5f
        /*0056*/ 	.short	0x0101


	//----- nvinfo : EIATTR_VRC_CTA_INIT_COUNT
	.align		4
        /*0058*/ 	.byte	0x02, 0x4a
	.zero		1
	.zero		1


	//----- nvinfo : EIATTR_EXIT_INSTR_OFFSETS
	.align		4
        /*005c*/ 	.byte	0x04, 0x1c
        /*005e*/ 	.short	(.L_17 - .L_16)


	//   ....[0]....
.L_16:
        /*0060*/ 	.word	0x00001870


	//----- nvinfo : EIATTR_CBANK_PARAM_SIZE
	.align		4
.L_17:
        /*0064*/ 	.byte	0x03, 0x19
        /*0066*/ 	.short	0x0020


	//----- nvinfo : EIATTR_PARAM_CBANK
	.align		4
        /*0068*/ 	.byte	0x04, 0x0a
        /*006a*/ 	.short	(.L_19 - .L_18)
	.align		4
.L_18:
        /*006c*/ 	.word	index@(.nv.constant0._Z10kernel_MMMiPfS_S_)
        /*0070*/ 	.short	0x0380
        /*0072*/ 	.short	0x0020


	//----- nvinfo : EIATTR_SW_WAR
	.align		4
.L_19:
        /*0074*/ 	.byte	0x04, 0x36
        /*0076*/ 	.short	(.L_21 - .L_20)
.L_20:
        /*0078*/ 	.word	0x00000008
.L_21:


//--------------------- .nv.callgraph             --------------------------
	.section	.nv.callgraph,"",@"SHT_CUDA_CALLGRAPH"
	.align	4
	.sectionentsize	8
	.align		4
        /*0000*/ 	.word	0x00000000
	.align		4
        /*0004*/ 	.word	0xffffffff
	.align		4
        /*0008*/ 	.word	0x00000000
	.align		4
        /*000c*/ 	.word	0xfffffffe
	.align		4
        /*0010*/ 	.word	0x00000000
	.align		4
        /*0014*/ 	.word	0xfffffffd
	.align		4
        /*0018*/ 	.word	0x00000000
	.align		4
        /*001c*/ 	.word	0xfffffffc


//--------------------- .text._Z10kernel_MMMiPfS_S_ --------------------------
	.section	.text._Z10kernel_MMMiPfS_S_,"ax",@progbits
	.align	128
        .global         _Z10kernel_MMMiPfS_S_
        .type           _Z10kernel_MMMiPfS_S_,@function
        .size           _Z10kernel_MMMiPfS_S_,(.L_x_5 - _Z10kernel_MMMiPfS_S_)
        .other          _Z10kernel_MMMiPfS_S_,@"STO_CUDA_ENTRY STV_DEFAULT"
_Z10kernel_MMMiPfS_S_:
.text._Z10kernel_MMMiPfS_S_:
[----:B------:R-:W-:Y:S08]  /*0000*/  LDC R1, c[0x0][0x37c] ;  /* 0x0000df00ff017b82 */ /* 0x000ff00000000800 */
[----:B------:R-:W0:Y:S01]  /*0010*/  LDC R4, c[0x0][0x380] ;  /* 0x0000e000ff047b82 */ /* 0x000e220000000800 */
[----:B------:R-:W1:Y:S01]  /*0020*/  S2R R2, SR_TID.X ;  /* 0x0000000000027919 */ /* 0x000e620000002100 */
[----:B------:R-:W2:Y:S01]  /*0030*/  LDCU.64 UR8, c[0x0][0x358] ;  /* 0x00006b00ff0877ac */ /* 0x000ea20008000a00 */
[----:B------:R-:W-:Y:S01]  /*0040*/  HFMA2 R33, -RZ, RZ, 0, 0 ;  /* 0x00000000ff217431 */ /* 0x000fe200000001ff */
[----:B------:R-:W3:Y:S04]  /*0050*/  S2R R3, SR_TID.Y ;  /* 0x0000000000037919 */ /* 0x000ee80000002200 */
[----:B------:R-:W1:Y:S08]  /*0060*/  LDC R23, c[0x0][0x360] ;  /* 0x0000d800ff177b82 */ /* 0x000e700000000800 */
[----:B------:R-:W1:Y:S08]  /*0070*/  S2UR UR4, SR_CTAID.X ;  /* 0x00000000000479c3 */ /* 0x000e700000002500 */
[----:B------:R-:W3:Y:S01]  /*0080*/  S2UR UR5, SR_CTAID.Y ;  /* 0x00000000000579c3 */ /* 0x000ee20000002600 */
[----:B0-----:R-:W-:-:S02]  /*0090*/  ISETP.GE.AND P0, PT, R4, 0x10, PT ;  /* 0x000000100400780c */ /* 0x001fc40003f06270 */
[----:B------:R-:W-:-:S04]  /*00a0*/  SHF.R.S32.HI R5, RZ, 0x1f, R4 ;  /* 0x0000001fff057819 */ /* 0x000fc80000011404 */
[----:B------:R-:W-:Y:S01]  /*00b0*/  LEA.HI R5, R5, R4, RZ, 0x4 ;  /* 0x0000000405057211 */ /* 0x000fe200078f20ff */
[----:B------:R-:W3:Y:S01]  /*00c0*/  LDC R0, c[0x0][0x364] ;  /* 0x0000d900ff007b82 */ /* 0x000ee20000000800 */
[----:B-1----:R-:W-:Y:S02]  /*00d0*/  IMAD R23, R23, UR4, R2 ;  /* 0x0000000417177c24 */ /* 0x002fe4000f8e0202 */
[----:B---3--:R-:W-:-:S03]  /*00e0*/  IMAD R21, R0, UR5, R3 ;  /* 0x0000000500157c24 */ /* 0x008fc6000f8e0203 */
[----:B--2---:R-:W-:Y:S05]  /*00f0*/  @!P0 BRA `(.L_x_0) ;  /* 0x0000001400cc8947 */ /* 0x004fea0003800000 */
[----:B------:R-:W0:Y:S01]  /*0100*/  S2UR UR6, SR_CgaCtaId ;  /* 0x00000000000679c3 */ /* 0x000e220000008800 */
[----:B------:R-:W-:Y:S01]  /*0110*/  SHF.R.S32.HI R28, RZ, 0x4, R5 ;  /* 0x00000004ff1c7819 */ /* 0x000fe20000011405 */
[----:B------:R-:W-:Y:S01]  /*0120*/  UMOV UR4, 0x400 ;  /* 0x0000040000047882 */ /* 0x000fe20000000000 */
[----:B------:R-:W-:Y:S01]  /*0130*/  IMAD R7, R21, R4, R2 ;  /* 0x0000000415077224 */ /* 0x000fe200078e0202 */
[----:B------:R-:W-:Y:S02]  /*0140*/  MOV R33, RZ ;  /* 0x000000ff00217202 */ /* 0x000fe40000000f00 */
[----:B------:R-:W-:-:S04]  /*0150*/  IADD3 R0, PT, PT, R28, -0x1, RZ ;  /* 0xffffffff1c007810 */ /* 0x000fc80007ffe0ff */
[----:B------:R-:W-:Y:S02]  /*0160*/  ISETP.GE.U32.AND P0, PT, R0, 0x3, PT ;  /* 0x000000030000780c */ /* 0x000fe40003f06070 */
[----:B------:R-:W-:Y:S01]  /*0170*/  MOV R0, RZ ;  /* 0x000000ff00007202 */ /* 0x000fe20000000f00 */
[----:B0-----:R-:W-:-:S06]  /*0180*/  ULEA UR5, UR6, UR4, 0x18 ;  /* 0x0000000406057291 */ /* 0x001fcc000f8ec0ff */
[----:B------:R-:W-:-:S04]  /*0190*/  LEA R5, R3, UR5, 0x6 ;  /* 0x0000000503057c11 */ /* 0x000fc8000f8e30ff */
[----:B------:R-:W-:Y:S05]  /*01a0*/  @!P0 BRA `(.L_x_1) ;  /* 0x0000000c001c8947 */ /* 0x000fea0003800000 */
[----:B------:R-:W-:Y:S01]  /*01b0*/  UIADD3 UR5, UPT, UPT, UR4, 0x400, URZ ;  /* 0x0000040004057890 */ /* 0x000fe2000fffe0ff */
[C---:B------:R-:W-:Y:S01]  /*01c0*/  IADD3 R31, PT, PT, R3.reuse, 0x30, RZ ;  /* 0x00000030031f7810 */ /* 0x040fe20007ffe0ff */
[----:B------:R-:W-:Y:S01]  /*01d0*/  HFMA2 R33, -RZ, RZ, 0, 0 ;  /* 0x00000000ff217431 */ /* 0x000fe200000001ff */
[C---:B------:R-:W-:Y:S01]  /*01e0*/  IADD3 R29, PT, PT, R3.reuse, 0x20, RZ ;  /* 0x00000020031d7810 */ /* 0x040fe20007ffe0ff */
[----:B------:R-:W-:Y:S01]  /*01f0*/  ULEA UR5, UR6, UR5, 0x18 ;  /* 0x0000000506057291 */ /* 0x000fe2000f8ec0ff */
[C---:B------:R-:W-:Y:S01]  /*0200*/  IADD3 R27, PT, PT, R3.reuse, 0x10, RZ ;  /* 0x00000010031b7810 */ /* 0x040fe20007ffe0ff */
[-CC-:B------:R-:W-:Y:S01]  /*0210*/  IMAD R25, R3, R4.reuse, R23.reuse ;  /* 0x0000000403197224 */ /* 0x180fe200078e0217 */
[----:B------:R-:W-:Y:S01]  /*0220*/  LOP3.LUT R0, R28, 0x7fffffc, RZ, 0xc0, !PT ;  /* 0x07fffffc1c007812 */ /* 0x000fe200078ec0ff */
[-CC-:B------:R-:W-:Y:S01]  /*0230*/  IMAD R31, R31, R4.reuse, R23.reuse ;  /* 0x000000041f1f7224 */ /* 0x180fe200078e0217 */
[----:B------:R-:W-:Y:S01]  /*0240*/  MOV R26, R7 ;  /* 0x00000007001a7202 */ /* 0x000fe20000000f00 */
[-CC-:B------:R-:W-:Y:S01]  /*0250*/  IMAD R29, R29, R4.reuse, R23.reuse ;  /* 0x000000041d1d7224 */ /* 0x180fe200078e0217 */
[C---:B------:R-:W-:Y:S01]  /*0260*/  LEA R20, R2.reuse, UR5, 0x2 ;  /* 0x0000000502147c11 */ /* 0x040fe2000f8e10ff */
[----:B------:R-:W-:Y:S01]  /*0270*/  IMAD R27, R27, R4, R23 ;  /* 0x000000041b1b7224 */ /* 0x000fe200078e0217 */
[----:B------:R-:W-:-:S02]  /*0280*/  LEA R22, R2, R5, 0x2 ;  /* 0x0000000502167211 */ /* 0x000fc400078e10ff */
[----:B------:R-:W-:Y:S02]  /*0290*/  IADD3 R24, PT, PT, -R0, RZ, RZ ;  /* 0x000000ff00187210 */ /* 0x000fe40007ffe1ff */
[----:B------:R-:W-:-:S07]  /*02a0*/  LEA R6, R3, R20, 0x6 ;  /* 0x0000001403067211 */ /* 0x000fce00078e30ff */
.L_x_2:
[----:B------:R-:W0:Y:S08]  /*02b0*/  LDC.64 R16, c[0x0][0x388] ;  /* 0x0000e200ff107b82 */ /* 0x000e300000000a00 */
[----:B------:R-:W1:Y:S01]  /*02c0*/  LDC.64 R18, c[0x0][0x390] ;  /* 0x0000e400ff127b82 */ /* 0x000e620000000a00 */
[----:B0-----:R-:W-:-:S05]  /*02d0*/  IMAD.WIDE R16, R26, 0x4, R16 ;  /* 0x000000041a107825 */ /* 0x001fca00078e0210 */
[----:B------:R-:W2:Y:S01]  /*02e0*/  LDG.E R11, desc[UR8][R16.64] ;  /* 0x00000008100b7981 */ /* 0x000ea2000c1e1900 */
[----:B-1----:R-:W-:-:S05]  /*02f0*/  IMAD.WIDE R8, R25, 0x4, R18 ;  /* 0x0000000419087825 */ /* 0x002fca00078e0212 */
[----:B------:R-:W3:Y:S04]  /*0300*/  LDG.E R37, desc[UR8][R8.64] ;  /* 0x0000000808257981 */ /* 0x000ee8000c1e1900 */
[----:B--2---:R-:W-:Y:S04]  /*0310*/  STS [R22], R11 ;  /* 0x0000000b16007388 */ /* 0x004fe80000000800 */
[----:B---3--:R-:W-:Y:S01]  /*0320*/  STS [R6], R37 ;  /* 0x0000002506007388 */ /* 0x008fe20000000800 */
[----:B------:R-:W-:Y:S06]  /*0330*/  BAR.SYNC.DEFER_BLOCKING 0x0 ;  /* 0x0000000000007b1d */ /* 0x000fec0000010000 */
[----:B------:R-:W-:Y:S04]  /*0340*/  LDS R10, [R20] ;  /* 0x00000000140a7984 */ /* 0x000fe80000000800 */
[----:B------:R-:W0:Y:S04]  /*0350*/  LDS.128 R12, [R5] ;  /* 0x00000000050c7984 */ /* 0x000e280000000c00 */
[----:B------:R-:W1:Y:S04]  /*0360*/  LDS R30, [R20+0x40] ;  /* 0x00004000141e7984 */ /* 0x000e680000000800 */
[----:B------:R-:W2:Y:S01]  /*0370*/  LDS R35, [R20+0x80] ;  /* 0x0000800014237984 */ /* 0x000ea20000000800 */
[----:B0-----:R-:W-:-:S03]  /*0380*/  FFMA R10, R12, R10, R33 ;  /* 0x0000000a0c0a7223 */ /* 0x001fc60000000021 */
[----:B------:R-:W0:Y:S01]  /*0390*/  LDS R12, [R20+0xc0] ;  /* 0x0000c000140c7984 */ /* 0x000e220000000800 */
[----:B-1----:R-:W-:-:S03]  /*03a0*/  FFMA R32, R30, R13, R10 ;  /* 0x0000000d1e207223 */ /* 0x002fc6000000000a */
[----:B------:R-:W-:Y:S04]  /*03b0*/  LDS R13, [R20+0x100] ;  /* 0x00010000140d7984 */ /* 0x000fe80000000800 */
[----:B------:R-:W1:Y:S04]  /*03c0*/  LDS.128 R8, [R5+0x10] ;  /* 0x0000100005087984 */ /* 0x000e680000000c00 */
[----:B------:R-:W3:Y:S04]  /*03d0*/  LDS R30, [R20+0x140] ;  /* 0x00014000141e7984 */ /* 0x000ee80000000800 */
[----:B------:R-:W4:Y:S01]  /*03e0*/  LDS R33, [R20+0x180] ;  /* 0x0001800014217984 */ /* 0x000f220000000800 */
[----:B--2---:R-:W-:-:S04]  /*03f0*/  FFMA R35, R35, R14, R32 ;  /* 0x0000000e23237223 */ /* 0x004fc80000000020 */
[----:B0-----:R-:W-:Y:S02]  /*0400*/  FFMA R15, R12, R15, R35 ;  /* 0x0000000f0c0f7223 */ /* 0x001fe40000000023 */
[----:B------:R-:W-:Y:S02]  /*0410*/  LDS R35, [R20+0x240] ;  /* 0x0002400014237984 */ /* 0x000fe40000000800 */
[----:B-1----:R-:W-:Y:S02]  /*0420*/  FFMA R13, R8, R13, R15 ;  /* 0x0000000d080d7223 */ /* 0x002fe4000000000f */
[----:B------:R-:W0:Y:S02]  /*0430*/  LDS R8, [R20+0x1c0] ;  /* 0x0001c00014087984 */ /* 0x000e240000000800 */
[----:B---3--:R-:W-:Y:S02]  /*0440*/  FFMA R30, R30, R9, R13 ;  /* 0x000000091e1e7223 */ /* 0x008fe4000000000d */
[----:B------:R-:W-:Y:S04]  /*0450*/  LDS R9, [R20+0x200] ;  /* 0x0002000014097984 */ /* 0x000fe80000000800 */
[----:B------:R-:W1:Y:S01]  /*0460*/  LDS.128 R12, [R5+0x20] ;  /* 0x00002000050c7984 */ /* 0x000e620000000c00 */
[----:B----4-:R-:W-:-:S03]  /*0470*/  FFMA R33, R33, R10, R30 ;  /* 0x0000000a21217223 */ /* 0x010fc6000000001e */
[----:B------:R-:W2:Y:S04]  /*0480*/  LDS R30, [R20+0x280] ;  /* 0x00028000141e7984 */ /* 0x000ea80000000800 */
[----:B------:R-:W3:Y:S01]  /*0490*/  LDS R10, [R20+0x2c0] ;  /* 0x0002c000140a7984 */ /* 0x000ee20000000800 */
[----:B0-----:R-:W-:-:S03]  /*04a0*/  FFMA R11, R8, R11, R33 ;  /* 0x0000000b080b7223 */ /* 0x001fc60000000021 */
[----:B------:R-:W-:Y:S01]  /*04b0*/  LDS R8, [R20+0x340] ;  /* 0x0003400014087984 */ /* 0x000fe20000000800 */
[----:B-1----:R-:W-:-:S03]  /*04c0*/  FFMA R12, R12, R9, R11 ;  /* 0x000000090c0c7223 */ /* 0x002fc6000000000b */
[----:B------:R-:W-:Y:S01]  /*04d0*/  LDS R9, [R20+0x300] ;  /* 0x0003000014097984 */ /* 0x000fe20000000800 */
[----:B------:R-:W-:-:S03]  /*04e0*/  FFMA R13, R35, R13, R12 ;  /* 0x0000000d230d7223 */ /* 0x000fc6000000000c */
[----:B------:R-:W-:Y:S01]  /*04f0*/  LDS R35, [R20+0x380] ;  /* 0x0003800014237984 */ /* 0x000fe20000000800 */
[----:B--2---:R-:W-:-:S03]  /*0500*/  FFMA R13, R30, R14, R13 ;  /* 0x0000000e1e0d7223 */ /* 0x004fc6000000000d */
[----:B------:R-:W-:Y:S01]  /*0510*/  LDS R30, [R20+0x3c0] ;  /* 0x0003c000141e7984 */ /* 0x000fe20000000800 */
[----:B---3--:R-:W-:-:S03]  /*0520*/  FFMA R11, R10, R15, R13 ;  /* 0x0000000f0a0b7223 */ /* 0x008fc6000000000d */
[----:B------:R-:W0:Y:S01]  /*0530*/  LDS.128 R12, [R5+0x30] ;  /* 0x00003000050c7984 */ /* 0x000e220000000c00 */
[----:B------:R-:W-:Y:S01]  /*0540*/  BAR.SYNC.DEFER_BLOCKING 0x0 ;  /* 0x0000000000007b1d */ /* 0x000fe20000010000 */
[----:B------:R-:W-:-:S05]  /*0550*/  IMAD.WIDE R32, R27, 0x4, R18 ;  /* 0x000000041b207825 */ /* 0x000fca00078e0212 */
[----:B------:R-:W2:Y:S04]  /*0560*/  LDG.E R36, desc[UR8][R16.64+0x40] ;  /* 0x0000400810247981 */ /* 0x000ea8000c1e1900 */
[----:B------:R-:W3:Y:S01]  /*0570*/  LDG.E R32, desc[UR8][R32.64] ;  /* 0x0000000820207981 */ /* 0x000ee2000c1e1900 */
[----:B0-----:R-:W-:-:S04]  /*0580*/  FFMA R12, R12, R9, R11 ;  /* 0x000000090c0c7223 */ /* 0x001fc8000000000b */
[----:B------:R-:W-:-:S04]  /*0590*/  FFMA R34, R8, R13, R12 ;  /* 0x0000000d08227223 */ /* 0x000fc8000000000c */
[----:B------:R-:W-:-:S04]  /*05a0*/  FFMA R35, R35, R14, R34 ;  /* 0x0000000e23237223 */ /* 0x000fc80000000022 */
[----:B------:R-:W-:Y:S01]  /*05b0*/  FFMA R15, R30, R15, R35 ;  /* 0x0000000f1e0f7223 */ /* 0x000fe20000000023 */
[----:B--2---:R-:W-:Y:S04]  /*05c0*/  STS [R22], R36 ;  /* 0x0000002416007388 */ /* 0x004fe80000000800 */
[----:B---3--:R-:W-:Y:S01]  /*05d0*/  STS [R6], R32 ;  /* 0x0000002006007388 */ /* 0x008fe20000000800 */
[----:B------:R-:W-:Y:S06]  /*05e0*/  BAR.SYNC.DEFER_BLOCKING 0x0 ;  /* 0x0000000000007b1d */ /* 0x000fec0000010000 */
[----:B------:R-:W-:Y:S04]  /*05f0*/  LDS R37, [R20] ;  /* 0x0000000014257984 */ /* 0x000fe80000000800 */
[----:B------:R-:W0:Y:S04]  /*0600*/  LDS.128 R8, [R5] ;  /* 0x0000000005087984 */ /* 0x000e280000000c00 */
[----:B------:R-:W1:Y:S04]  /*0610*/  LDS R12, [R20+0x40] ;  /* 0x00004000140c7984 */ /* 0x000e680000000800 */
[----:B------:R-:W2:Y:S04]  /*0620*/  LDS R33, [R20+0x80] ;  /* 0x0000800014217984 */ /* 0x000ea80000000800 */
[----:B------:R-:W-:Y:S04]  /*0630*/  LDS R30, [R20+0x140] ;  /* 0x00014000141e7984 */ /* 0x000fe80000000800 */
[----:B------:R-:W-:Y:S01]  /*0640*/  LDS R35, [R20+0x180] ;  /* 0x0001800014237984 */ /* 0x000fe20000000800 */
[----:B0-----:R-:W-:-:S03]  /*0650*/  FFMA R15, R8, R37, R15 ;  /* 0x00000025080f7223 */ /* 0x001fc6000000000f */
[----:B------:R-:W0:Y:S01]  /*0660*/  LDS R8, [R20+0xc0] ;  /* 0x0000c00014087984 */ /* 0x000e220000000800 */
[----:B-1----:R-:W-:-:S03]  /*0670*/  FFMA R32, R12, R9, R15 ;  /* 0x000000090c207223 */ /* 0x002fc6000000000f */
[----:B------:R-:W-:Y:S04]  /*0680*/  LDS R9, [R20+0x100] ;  /* 0x0001000014097984 */ /* 0x000fe80000000800 */
[----:B------:R-:W1:Y:S01]  /*0690*/  LDS.128 R12, [R5+0x10] ;  /* 0x00001000050c7984 */ /* 0x000e620000000c00 */
[----:B--2---:R-:W-:-:S04]  /*06a0*/  FFMA R33, R33, R10, R32 ;  /* 0x0000000a21217223 */ /* 0x004fc80000000020 */
[----:B0-----:R-:W-:Y:S02]  /*06b0*/  FFMA R11, R8, R11, R33 ;  /* 0x0000000b080b7223 */ /* 0x001fe40000000021 */
[----:B------:R-:W-:Y:S02]  /*06c0*/  LDS R33, [R20+0x240] ;  /* 0x0002400014217984 */ /* 0x000fe40000000800 */
[----:B-1----:R-:W-:Y:S02]  /*06d0*/  FFMA R9, R12, R9, R11 ;  /* 0x000000090c097223 */ /* 0x002fe4000000000b */
[----:B------:R-:W0:Y:S02]  /*06e0*/  LDS R12, [R20+0x1c0] ;  /* 0x0001c000140c7984 */ /* 0x000e240000000800 */
[----:B------:R-:W-:Y:S02]  /*06f0*/  FFMA R30, R30, R13, R9 ;  /* 0x0000000d1e1e7223 */ /* 0x000fe40000000009 */
[----:B------:R-:W-:Y:S04]  /*0700*/  LDS R13, [R20+0x200] ;  /* 0x00020000140d7984 */ /* 0x000fe80000000800 */
[----:B------:R-:W1:Y:S01]  /*0710*/  LDS.128 R8, [R5+0x20] ;  /* 0x0000200005087984 */ /* 0x000e620000000c00 */
[----:B------:R-:W-:-:S03]  /*0720*/  FFMA R35, R35, R14, R30 ;  /* 0x0000000e23237223 */ /* 0x000fc6000000001e */
[----:B------:R-:W2:Y:S04]  /*0730*/  LDS R30, [R20+0x280] ;  /* 0x00028000141e7984 */ /* 0x000ea80000000800 */
[----:B------:R-:W3:Y:S01]  /*0740*/  LDS R14, [R20+0x2c0] ;  /* 0x0002c000140e7984 */ /* 0x000ee20000000800 */
[----:B0-----:R-:W-:-:S03]  /*0750*/  FFMA R15, R12, R15, R35 ;  /* 0x0000000f0c0f7223 */ /* 0x001fc60000000023 */
[----:B------:R-:W-:Y:S01]  /*0760*/  LDS R35, [R20+0x380] ;  /* 0x0003800014237984 */ /* 0x000fe20000000800 */
[----:B-1----:R-:W-:-:S04]  /*0770*/  FFMA R8, R8, R13, R15 ;  /* 0x0000000d08087223 */ /* 0x002fc8000000000f */
[----:B------:R-:W-:Y:S02]  /*0780*/  FFMA R9, R33, R9, R8 ;  /* 0x0000000921097223 */ /* 0x000fe40000000008 */
[----:B------:R-:W-:Y:S02]  /*0790*/  LDS R8, [R20+0x340] ;  /* 0x0003400014087984 */ /* 0x000fe40000000800 */
[----:B--2---:R-:W-:Y:S02]  /*07a0*/  FFMA R13, R30, R10, R9 ;  /* 0x0000000a1e0d7223 */ /* 0x004fe40000000009 */
[----:B------:R-:W-:Y:S02]  /*07b0*/  LDS R9, [R20+0x300] ;  /* 0x0003000014097984 */ /* 0x000fe40000000800 */
[----:B---3--:R-:W-:Y:S02]  /*07c0*/  FFMA R11, R14, R11, R13 ;  /* 0x0000000b0e0b7223 */ /* 0x008fe4000000000d */
[----:B------:R-:W-:Y:S04]  /*07d0*/  LDS R30, [R20+0x3c0] ;  /* 0x0003c000141e7984 */ /* 0x000fe80000000800 */
        /* <DEDUP_REMOVED lines=9> */
[----:B------:R-:W-:Y:S01]  /*0870*/  IMAD.WIDE R18, R31, 0x4, R18 ;  /* 0x000000041f127825 */ /* 0x000fe200078e0212 */
[----:B--2---:R-:W-:Y:S04]  /*0880*/  STS [R22], R36 ;  /* 0x0000002416007388 */ /* 0x004fe80000000800 */
[----:B---3--:R-:W-:Y:S01]  /*0890*/  STS [R6], R32 ;  /* 0x0000002006007388 */ /* 0x008fe20000000800 */
[----:B------:R-:W-:Y:S06]  /*08a0*/  BAR.SYNC.DEFER_BLOCKING 0x0 ;  /* 0x0000000000007b1d */ /* 0x000fec0000010000 */
[----:B------:R-:W-:Y:S04]  /*08b0*/  LDS R37, [R20] ;  /* 0x0000000014257984 */ /* 0x000fe80000000800 */
[----:B------:R-:W0:Y:S04]  /*08c0*/  LDS.128 R8, [R5] ;  /* 0x0000000005087984 */ /* 0x000e280000000c00 */
[----:B------:R-:W1:Y:S04]  /*08d0*/  LDS R12, [R20+0x40] ;  /* 0x00004000140c7984 */ /* 0x000e680000000800 */
[----:B------:R-:W2:Y:S04]  /*08e0*/  LDS R33, [R20+0x80] ;  /* 0x0000800014217984 */ /* 0x000ea80000000800 */
[----:B------:R-:W3:Y:S04]  /*08f0*/  LDS R35, [R20+0xc0] ;  /* 0x0000c00014237984 */ /* 0x000ee80000000800 */
[----:B------:R-:W-:Y:S01]  /*0900*/  LDS R32, [R20+0x200] ;  /* 0x0002000014207984 */ /* 0x000fe20000000800 */
[----:B0-----:R-:W-:-:S03]  /*0910*/  FFMA R15, R8, R37, R15 ;  /* 0x00000025080f7223 */ /* 0x001fc6000000000f */
[----:B------:R-:W-:Y:S01]  /*0920*/  LDS R8, [R20+0x140] ;  /* 0x0001400014087984 */ /* 0x000fe20000000800 */
[----:B-1----:R-:W-:-:S03]  /*0930*/  FFMA R30, R12, R9, R15 ;  /* 0x000000090c1e7223 */ /* 0x002fc6000000000f */
[----:B------:R-:W-:Y:S04]  /*0940*/  LDS R9, [R20+0x100] ;  /* 0x0001000014097984 */ /* 0x000fe80000000800 */
[----:B------:R-:W0:Y:S01]  /*0950*/  LDS.128 R12, [R5+0x10] ;  /* 0x00001000050c7984 */ /* 0x000e220000000c00 */
[----:B--2---:R-:W-:-:S03]  /*0960*/  FFMA R10, R33, R10, R30 ;  /* 0x0000000a210a7223 */ /* 0x004fc6000000001e */
[----:B------:R-:W1:Y:S01]  /*0970*/  LDS R33, [R20+0x180] ;  /* 0x0001800014217984 */ /* 0x000e620000000800 */
[----:B---3--:R-:W-:-:S03]  /*0980*/  FFMA R11, R35, R11, R10 ;  /* 0x0000000b230b7223 */ /* 0x008fc6000000000a */
[----:B------:R-:W-:Y:S04]  /*0990*/  LDS R35, [R20+0x240] ;  /* 0x0002400014237984 */ /* 0x000fe80000000800 */
[----:B------:R-:W-:Y:S01]  /*09a0*/  LDS R37, [R20+0x300] ;  /* 0x0003000014257984 */ /* 0x000fe20000000800 */
[----:B0-----:R-:W-:-:S03]  /*09b0*/  FFMA R9, R12, R9, R11 ;  /* 0x000000090c097223 */ /* 0x001fc6000000000b */
[----:B------:R-:W0:Y:S01]  /*09c0*/  LDS R12, [R20+0x1c0] ;  /* 0x0001c000140c7984 */ /* 0x000e220000000800 */
[----:B------:R-:W-:-:S03]  /*09d0*/  FFMA R30, R8, R13, R9 ;  /* 0x0000000d081e7223 */ /* 0x000fc60000000009 */
[----:B------:R-:W2:Y:S04]  /*09e0*/  LDS.128 R8, [R5+0x20] ;  /* 0x0000200005087984 */ /* 0x000ea80000000c00 */
[----:B------:R-:W3:Y:S01]  /*09f0*/  LDS R13, [R20+0x280] ;  /* 0x00028000140d7984 */ /* 0x000ee20000000800 */
[----:B-1----:R-:W-:-:S03]  /*0a00*/  FFMA R33, R33, R14, R30 ;  /* 0x0000000e21217223 */ /* 0x002fc6000000001e */
[----:B------:R-:W-:Y:S01]  /*0a10*/  LDS R30, [R20+0x3c0] ;  /* 0x0003c000141e7984 */ /* 0x000fe20000000800 */
[----:B0-----:R-:W-:-:S04]  /*0a20*/  FFMA R15, R12, R15, R33 ;  /* 0x0000000f0c0f7223 */ /* 0x001fc80000000021 */
[----:B--2---:R-:W-:Y:S02]  /*0a30*/  FFMA R8, R8, R32, R15 ;  /* 0x0000002008087223 */ /* 0x004fe4000000000f */
[----:B------:R-:W-:Y:S02]  /*0a40*/  LDS R32, [R20+0x340] ;  /* 0x0003400014207984 */ /* 0x000fe40000000800 */
[----:B------:R-:W-:Y:S02]  /*0a50*/  FFMA R12, R35, R9, R8 ;  /* 0x00000009230c7223 */ /* 0x000fe40000000008 */
[----:B------:R-:W0:Y:S02]  /*0a60*/  LDS R8, [R20+0x2c0] ;  /* 0x0002c00014087984 */ /* 0x000e240000000800 */
[----:B---3--:R-:W-:Y:S02]  /*0a70*/  FFMA R9, R13, R10, R12 ;  /* 0x0000000a0d097223 */ /* 0x008fe4000000000c */
[----:B------:R-:W-:Y:S04]  /*0a80*/  LDS R35, [R20+0x380] ;  /* 0x0003800014237984 */ /* 0x000fe80000000800 */
[----:B------:R-:W1:Y:S01]  /*0a90*/  LDS.128 R12, [R5+0x30] ;  /* 0x00003000050c7984 */ /* 0x000e620000000c00 */
[----:B------:R-:W-:Y:S06]  /*0aa0*/  BAR.SYNC.DEFER_BLOCKING 0x0 ;  /* 0x0000000000007b1d */ /* 0x000fec0000010000 */
[----:B------:R0:W2:Y:S04]  /*0ab0*/  LDG.E R16, desc[UR8][R16.64+0xc0] ;  /* 0x0000c00810107981 */ /* 0x0000a8000c1e1900 */
[----:B------:R-:W3:Y:S01]  /*0ac0*/  LDG.E R19, desc[UR8][R18.64] ;  /* 0x0000000812137981 */ /* 0x000ee2000c1e1900 */
[----:B0-----:R-:W-:-:S04]  /*0ad0*/  FFMA R17, R8, R11, R9 ;  /* 0x0000000b08117223 */ /* 0x001fc80000000009 */
[----:B-1----:R-:W-:-:S04]  /*0ae0*/  FFMA R37, R12, R37, R17 ;  /* 0x000000250c257223 */ /* 0x002fc80000000011 */
[----:B------:R-:W-:-:S04]  /*0af0*/  FFMA R32, R32, R13, R37 ;  /* 0x0000000d20207223 */ /* 0x000fc80000000025 */
[----:B------:R-:W-:-:S04]  /*0b00*/  FFMA R35, R35, R14, R32 ;  /* 0x0000000e23237223 */ /* 0x000fc80000000020 */
[----:B------:R-:W-:Y:S01]  /*0b10*/  FFMA R17, R30, R15, R35 ;  /* 0x0000000f1e117223 */ /* 0x000fe20000000023 */
[----:B------:R-:W-:-:S04]  /*0b20*/  IADD3 R24, PT, PT, R24, 0x4, RZ ;  /* 0x0000000418187810 */ /* 0x000fc80007ffe0ff */
[----:B------:R-:W-:Y:S02]  /*0b30*/  ISETP.NE.AND P0, PT, R24, RZ, PT ;  /* 0x000000ff1800720c */ /* 0x000fe40003f05270 */
[----:B------:R-:W-:Y:S02]  /*0b40*/  IADD3 R26, PT, PT, R26, 0x40, RZ ;  /* 0x000000401a1a7810 */ /* 0x000fe40007ffe0ff */
[C---:B------:R-:W-:Y:S02]  /*0b50*/  LEA R31, R4.reuse, R31, 0x6 ;  /* 0x0000001f041f7211 */ /* 0x040fe400078e30ff */
[C---:B------:R-:W-:Y:S02]  /*0b60*/  LEA R29, R4.reuse, R29, 0x6 ;  /* 0x0000001d041d7211 */ /* 0x040fe400078e30ff */
[C---:B------:R-:W-:Y:S02]  /*0b70*/  LEA R27, R4.reuse, R27, 0x6 ;  /* 0x0000001b041b7211 */ /* 0x040fe400078e30ff */
[----:B------:R-:W-:Y:S01]  /*0b80*/  LEA R25, R4, R25, 0x6 ;  /* 0x0000001904197211 */ /* 0x000fe200078e30ff */
        /* <DEDUP_REMOVED lines=8> */
[----:B------:R-:W-:Y:S04]  /*0c10*/  LDS R35, [R20+0x100] ;  /* 0x0001000014237984 */ /* 0x000fe80000000800 */
[----:B------:R-:W4:Y:S04]  /*0c20*/  LDS.128 R12, [R5+0x10] ;  /* 0x00001000050c7984 */ /* 0x000f280000000c00 */
[----:B------:R-:W5:Y:S04]  /*0c30*/  LDS R30, [R20+0x140] ;  /* 0x00014000141e7984 */ /* 0x000f680000000800 */
[----:B------:R-:W5:Y:S01]  /*0c40*/  LDS R37, [R20+0x180] ;  /* 0x0001800014257984 */ /* 0x000f620000000800 */
[----:B0-----:R-:W-:-:S03]  /*0c50*/  FFMA R17, R8, R33, R17 ;  /* 0x0000002108117223 */ /* 0x001fc60000000011 */
[----:B------:R-:W0:Y:S01]  /*0c60*/  LDS R8, [R20+0x1c0] ;  /* 0x0001c00014087984 */ /* 0x000e220000000800 */
[----:B-1----:R-:W-:-:S03]  /*0c70*/  FFMA R9, R34, R9, R17 ;  /* 0x0000000922097223 */ /* 0x002fc60000000011 */
[----:B------:R-:W-:Y:S04]  /*0c80*/  LDS R33, [R20+0x200] ;  /* 0x0002000014217984 */ /* 0x000fe80000000800 */
[----:B------:R-:W1:Y:S01]  /*0c90*/  LDS.128 R16, [R5+0x20] ;  /* 0x0000200005107984 */ /* 0x000e620000000c00 */
[----:B--2---:R-:W-:-:S04]  /*0ca0*/  FFMA R9, R36, R10, R9 ;  /* 0x0000000a24097223 */ /* 0x004fc80000000009 */
[----:B---3--:R-:W-:-:S04]  /*0cb0*/  FFMA R9, R32, R11, R9 ;  /* 0x0000000b20097223 */ /* 0x008fc80000000009 */
[----:B----4-:R-:W-:Y:S02]  /*0cc0*/  FFMA R9, R12, R35, R9 ;  /* 0x000000230c097223 */ /* 0x010fe40000000009 */
[----:B------:R-:W2:Y:S02]  /*0cd0*/  LDS R12, [R20+0x240] ;  /* 0x00024000140c7984 */ /* 0x000ea40000000800 */
[----:B-----5:R-:W-:Y:S02]  /*0ce0*/  FFMA R30, R30, R13, R9 ;  /* 0x0000000d1e1e7223 */ /* 0x020fe40000000009 */
[----:B------:R-:W3:Y:S02]  /*0cf0*/  LDS R13, [R20+0x280] ;  /* 0x00028000140d7984 */ /* 0x000ee40000000800 */
[----:B------:R-:W-:Y:S02]  /*0d00*/  FFMA R37, R37, R14, R30 ;  /* 0x0000000e25257223 */ /* 0x000fe4000000001e */
[----:B------:R-:W4:Y:S04]  /*0d10*/  LDS R14, [R20+0x2c0] ;  /* 0x0002c000140e7984 */ /* 0x000f280000000800 */
[----:B------:R-:W-:Y:S01]  /*0d20*/  LDS R30, [R20+0x340] ;  /* 0x00034000141e7984 */ /* 0x000fe20000000800 */
[----:B0-----:R-:W-:-:S03]  /*0d30*/  FFMA R37, R8, R15, R37 ;  /* 0x0000000f08257223 */ /* 0x001fc60000000025 */
[----:B------:R-:W-:Y:S04]  /*0d40*/  LDS R15, [R20+0x300] ;  /* 0x00030000140f7984 */ /* 0x000fe80000000800 */
[----:B------:R-:W0:Y:S01]  /*0d50*/  LDS.128 R8, [R5+0x30] ;  /* 0x0000300005087984 */ /* 0x000e220000000c00 */
[----:B-1----:R-:W-:-:S03]  /*0d60*/  FFMA R37, R16, R33, R37 ;  /* 0x0000002110257223 */ /* 0x002fc60000000025 */
[----:B------:R-:W1:Y:S04]  /*0d70*/  LDS R33, [R20+0x380] ;  /* 0x0003800014217984 */ /* 0x000e680000000800 */
[----:B------:R-:W5:Y:S01]  /*0d80*/  LDS R16, [R20+0x3c0] ;  /* 0x0003c00014107984 */ /* 0x000f620000000800 */
[----:B--2---:R-:W-:-:S04]  /*0d90*/  FFMA R12, R12, R17, R37 ;  /* 0x000000110c0c7223 */ /* 0x004fc80000000025 */
[----:B---3--:R-:W-:-:S04]  /*0da0*/  FFMA R13, R13, R18, R12 ;  /* 0x000000120d0d7223 */ /* 0x008fc8000000000c */
[----:B----4-:R-:W-:-:S04]  /*0db0*/  FFMA R13, R14, R19, R13 ;  /* 0x000000130e0d7223 */ /* 0x010fc8000000000d */
[----:B0-----:R-:W-:-:S04]  /*0dc0*/  FFMA R13, R8, R15, R13 ;  /* 0x0000000f080d7223 */ /* 0x001fc8000000000d */
[----:B------:R-:W-:-:S04]  /*0dd0*/  FFMA R30, R30, R9, R13 ;  /* 0x000000091e1e7223 */ /* 0x000fc8000000000d */
[----:B-1----:R-:W-:-:S04]  /*0de0*/  FFMA R33, R33, R10, R30 ;  /* 0x0000000a21217223 */ /* 0x002fc8000000001e */
[----:B-----5:R-:W-:Y:S01]  /*0df0*/  FFMA R33, R16, R11, R33 ;  /* 0x0000000b10217223 */ /* 0x020fe20000000021 */
[----:B------:R-:W-:Y:S06]  /*0e00*/  BAR.SYNC.DEFER_BLOCKING 0x0 ;  /* 0x0000000000007b1d */ /* 0x000fec0000010000 */
[----:B------:R-:W-:Y:S05]  /*0e10*/  @P0 BRA `(.L_x_2) ;  /* 0xfffffff400240947 */ /* 0x000fea000383ffff */
.L_x_1:
[----:B------:R-:W-:-:S13]  /*0e20*/  LOP3.LUT P0, R6, R28, 0x3, RZ, 0xc0, !PT ;  /* 0x000000031c067812 */ /* 0x000fda000780c0ff */
[----:B------:R-:W-:Y:S05]  /*0e30*/  @!P0 BRA `(.L_x_0) ;  /* 0x00000008007c8947 */ /* 0x000fea0003800000 */
[----:B------:R-:W-:Y:S02]  /*0e40*/  ISETP.NE.AND P0, PT, R6, 0x1, PT ;  /* 0x000000010600780c */ /* 0x000fe40003f05270 */
[----:B------:R-:W-:-:S04]  /*0e50*/  LOP3.LUT R28, R28, 0x1, RZ, 0xc0, !PT ;  /* 0x000000011c1c7812 */ /* 0x000fc800078ec0ff */
[----:B------:R-:W-:-:S07]  /*0e60*/  ISETP.NE.U32.AND P1, PT, R28, 0x1, PT ;  /* 0x000000011c00780c */ /* 0x000fce0003f25070 */
[----:B------:R-:W-:Y:S06]  /*0e70*/  @!P0 BRA `(.L_x_3) ;  /* 0x0000000400908947 */ /* 0x000fec0003800000 */
[----:B------:R-:W0:Y:S01]  /*0e80*/  LDC.64 R24, c[0x0][0x388] ;  /* 0x0000e200ff187b82 */ /* 0x000e220000000a00 */
[C---:B------:R-:W-:Y:S02]  /*0e90*/  LEA R18, R0.reuse, R3, 0x4 ;  /* 0x0000000300127211 */ /* 0x040fe400078e20ff */
[----:B------:R-:W-:-:S03]  /*0ea0*/  LEA R9, R0, R7, 0x4 ;  /* 0x0000000700097211 */ /* 0x000fc600078e20ff */
[----:B------:R-:W-:Y:S02]  /*0eb0*/  IMAD R13, R18, R4, R23 ;  /* 0x00000004120d7224 */ /* 0x000fe400078e0217 */
[----:B------:R-:W1:Y:S01]  /*0ec0*/  LDC.64 R16, c[0x0][0x390] ;  /* 0x0000e400ff107b82 */ /* 0x000e620000000a00 */
[----:B0-----:R-:W-:-:S05]  /*0ed0*/  IMAD.WIDE R24, R9, 0x4, R24 ;  /* 0x0000000409187825 */ /* 0x001fca00078e0218 */
[----:B------:R-:W2:Y:S01]  /*0ee0*/  LDG.E R19, desc[UR8][R24.64] ;  /* 0x0000000818137981 */ /* 0x000ea2000c1e1900 */
[----:B-1----:R-:W-:-:S05]  /*0ef0*/  IMAD.WIDE R12, R13, 0x4, R16 ;  /* 0x000000040d0c7825 */ /* 0x002fca00078e0210 */
[----:B------:R-:W3:Y:S01]  /*0f00*/  LDG.E R27, desc[UR8][R12.64] ;  /* 0x000000080c1b7981 */ /* 0x000ee2000c1e1900 */
[----:B------:R-:W-:-:S04]  /*0f10*/  UIADD3 UR5, UPT, UPT, UR4, 0x400, URZ ;  /* 0x0000040004057890 */ /* 0x000fc8000fffe0ff */
[----:B------:R-:W-:Y:S01]  /*0f20*/  ULEA UR5, UR6, UR5, 0x18 ;  /* 0x0000000506057291 */ /* 0x000fe2000f8ec0ff */
[----:B------:R-:W-:-:S05]  /*0f30*/  LEA R28, R2, R5, 0x2 ;  /* 0x00000005021c7211 */ /* 0x000fca00078e10ff */
[----:B------:R-:W-:-:S04]  /*0f40*/  LEA R6, R2, UR5, 0x2 ;  /* 0x0000000502067c11 */ /* 0x000fc8000f8e10ff */
[----:B------:R-:W-:Y:S02]  /*0f50*/  LEA R30, R3, R6, 0x6 ;  /* 0x00000006031e7211 */ /* 0x000fe400078e30ff */
[----:B------:R-:W-:Y:S01]  /*0f60*/  IADD3 R18, PT, PT, R18, 0x10, RZ ;  /* 0x0000001012127810 */ /* 0x000fe20007ffe0ff */
        /* <DEDUP_REMOVED lines=11> */
[----:B------:R-:W5:Y:S04]  /*1020*/  LDS R19, [R6+0x180] ;  /* 0x0001800006137984 */ /* 0x000f680000000800 */
[----:B------:R-:W5:Y:S04]  /*1030*/  LDS R20, [R6+0x1c0] ;  /* 0x0001c00006147984 */ /* 0x000f680000000800 */
[----:B------:R-:W-:Y:S01]  /*1040*/  LDS R35, [R6+0x280] ;  /* 0x0002800006237984 */ /* 0x000fe20000000800 */
[----:B0-----:R-:W-:-:S03]  /*1050*/  FFMA R8, R8, R26, R33 ;  /* 0x0000001a08087223 */ /* 0x001fc60000000021 */
[----:B------:R-:W-:Y:S01]  /*1060*/  LDS R33, [R6+0x380] ;  /* 0x0003800006217984 */ /* 0x000fe20000000800 */
[----:B-1----:R-:W-:-:S03]  /*1070*/  FFMA R9, R29, R9, R8 ;  /* 0x000000091d097223 */ /* 0x002fc60000000008 */
[----:B------:R-:W-:Y:S01]  /*1080*/  LDS R29, [R6+0x200] ;  /* 0x00020000061d7984 */ /* 0x000fe20000000800 */
[----:B--2---:R-:W-:-:S03]  /*1090*/  FFMA R10, R32, R10, R9 ;  /* 0x0000000a200a7223 */ /* 0x004fc60000000009 */
[----:B------:R-:W-:Y:S01]  /*10a0*/  LDS R32, [R6+0x2c0] ;  /* 0x0002c00006207984 */ /* 0x000fe20000000800 */
[----:B---3--:R-:W-:-:S03]  /*10b0*/  FFMA R11, R31, R11, R10 ;  /* 0x0000000b1f0b7223 */ /* 0x008fc6000000000a */
[----:B------:R-:W-:Y:S04]  /*10c0*/  LDS R31, [R6+0x300] ;  /* 0x00030000061f7984 */ /* 0x000fe80000000800 */
[----:B------:R-:W-:Y:S01]  /*10d0*/  LDS R26, [R6+0x3c0] ;  /* 0x0003c000061a7984 */ /* 0x000fe20000000800 */
[----:B----4-:R-:W-:-:S03]  /*10e0*/  FFMA R11, R12, R34, R11 ;  /* 0x000000220c0b7223 */ /* 0x010fc6000000000b */
[----:B------:R-:W-:Y:S01]  /*10f0*/  LDS R34, [R6+0x240] ;  /* 0x0002400006227984 */ /* 0x000fe20000000800 */
[----:B-----5:R-:W-:Y:S01]  /*1100*/  FFMA R22, R22, R13, R11 ;  /* 0x0000000d16167223 */ /* 0x020fe2000000000b */
[----:B------:R-:W-:Y:S02]  /*1110*/  IMAD R13, R18, R4, R23 ;  /* 0x00000004120d7224 */ /* 0x000fe400078e0217 */
[----:B------:R-:W0:Y:S01]  /*1120*/  LDS.128 R8, [R5+0x20] ;  /* 0x0000200005087984 */ /* 0x000e220000000c00 */
[----:B------:R-:W-:Y:S01]  /*1130*/  FFMA R19, R19, R14, R22 ;  /* 0x0000000e13137223 */ /* 0x000fe20000000016 */
[----:B------:R-:W-:Y:S02]  /*1140*/  IMAD.WIDE R12, R13, 0x4, R16 ;  /* 0x000000040d0c7825 */ /* 0x000fe400078e0210 */
[----:B------:R-:W-:Y:S02]  /*1150*/  LDS R22, [R6+0x340] ;  /* 0x0003400006167984 */ /* 0x000fe40000000800 */
[----:B------:R-:W-:-:S02]  /*1160*/  FFMA R37, R20, R15, R19 ;  /* 0x0000000f14257223 */ /* 0x000fc40000000013 */
[----:B------:R-:W1:Y:S01]  /*1170*/  LDS.128 R16, [R5+0x30] ;  /* 0x0000300005107984 */ /* 0x000e620000000c00 */
[----:B------:R-:W-:Y:S06]  /*1180*/  BAR.SYNC.DEFER_BLOCKING 0x0 ;  /* 0x0000000000007b1d */ /* 0x000fec0000010000 */
[----:B------:R-:W2:Y:S04]  /*1190*/  LDG.E R25, desc[UR8][R24.64+0x40] ;  /* 0x0000400818197981 */ /* 0x000ea8000c1e1900 */
[----:B------:R-:W3:Y:S01]  /*11a0*/  LDG.E R36, desc[UR8][R12.64] ;  /* 0x000000080c247981 */ /* 0x000ee2000c1e1900 */
[----:B0-----:R-:W-:-:S04]  /*11b0*/  FFMA R37, R8, R29, R37 ;  /* 0x0000001d08257223 */ /* 0x001fc80000000025 */
[----:B------:R-:W-:-:S04]  /*11c0*/  FFMA R34, R34, R9, R37 ;  /* 0x0000000922227223 */ /* 0x000fc80000000025 */
[----:B------:R-:W-:-:S04]  /*11d0*/  FFMA R35, R35, R10, R34 ;  /* 0x0000000a23237223 */ /* 0x000fc80000000022 */
[----:B------:R-:W-:-:S04]  /*11e0*/  FFMA R35, R32, R11, R35 ;  /* 0x0000000b20237223 */ /* 0x000fc80000000023 */
[----:B-1----:R-:W-:-:S04]  /*11f0*/  FFMA R31, R16, R31, R35 ;  /* 0x0000001f101f7223 */ /* 0x002fc80000000023 */
[----:B------:R-:W-:-:S04]  /*1200*/  FFMA R22, R22, R17, R31 ;  /* 0x0000001116167223 */ /* 0x000fc8000000001f */
[----:B------:R-:W-:-:S04]  /*1210*/  FFMA R33, R33, R18, R22 ;  /* 0x0000001221217223 */ /* 0x000fc80000000016 */
[----:B------:R-:W-:Y:S01]  /*1220*/  FFMA R35, R26, R19, R33 ;  /* 0x000000131a237223 */ /* 0x000fe20000000021 */
        /* <DEDUP_REMOVED lines=14> */
[----:B------:R-:W-:Y:S04]  /*1310*/  LDS R33, [R6+0x200] ;  /* 0x0002000006217984 */ /* 0x000fe80000000800 */
[----:B------:R-:W5:Y:S01]  /*1320*/  LDS.128 R16, [R5+0x20] ;  /* 0x0000200005107984 */ /* 0x000f620000000c00 */
[----:B0-----:R-:W-:-:S03]  /*1330*/  FFMA R27, R12, R27, R35 ;  /* 0x0000001b0c1b7223 */ /* 0x001fc60000000023 */
[----:B------:R-:W0:Y:S01]  /*1340*/  LDS R26, [R6+0x240] ;  /* 0x00024000061a7984 */ /* 0x000e220000000800 */
[----:B-1----:R-:W-:-:S03]  /*1350*/  FFMA R20, R20, R13, R27 ;  /* 0x0000000d14147223 */ /* 0x002fc6000000001b */
[----:B------:R-:W1:Y:S01]  /*1360*/  LDS R27, [R6+0x280] ;  /* 0x00028000061b7984 */ /* 0x000e620000000800 */
[----:B--2---:R-:W-:-:S03]  /*1370*/  FFMA R29, R29, R14, R20 ;  /* 0x0000000e1d1d7223 */ /* 0x004fc60000000014 */
[----:B------:R-:W2:Y:S01]  /*1380*/  LDS R20, [R6+0x2c0] ;  /* 0x0002c00006147984 */ /* 0x000ea20000000800 */
[----:B---3--:R-:W-:-:S03]  /*1390*/  FFMA R35, R24, R15, R29 ;  /* 0x0000000f18237223 */ /* 0x008fc6000000001d */
[----:B------:R-:W-:Y:S04]  /*13a0*/  LDS R29, [R6+0x300] ;  /* 0x00030000061d7984 */ /* 0x000fe80000000800 */
[----:B------:R-:W3:Y:S01]  /*13b0*/  LDS.128 R12, [R5+0x30] ;  /* 0x00003000050c7984 */ /* 0x000ee20000000c00 */
[----:B----4-:R-:W-:-:S03]  /*13c0*/  FFMA R35, R8, R25, R35 ;  /* 0x0000001908237223 */ /* 0x010fc60000000023 */
[----:B------:R-:W4:Y:S04]  /*13d0*/  LDS R24, [R6+0x340] ;  /* 0x0003400006187984 */ /* 0x000f280000000800 */
[----:B------:R-:W4:Y:S01]  /*13e0*/  LDS R25, [R6+0x380] ;  /* 0x0003800006197984 */ /* 0x000f220000000800 */
[----:B-----5:R-:W-:-:S03]  /*13f0*/  FFMA R28, R28, R9, R35 ;  /* 0x000000091c1c7223 */ /* 0x020fc60000000023 */
[----:B------:R-:W5:Y:S01]  /*1400*/  LDS R8, [R6+0x3c0] ;  /* 0x0003c00006087984 */ /* 0x000f620000000800 */
[----:B------:R-:W-:-:S04]  /*1410*/  FFMA R31, R31, R10, R28 ;  /* 0x0000000a1f1f7223 */ /* 0x000fc8000000001c */
[----:B------:R-:W-:-:S04]  /*1420*/  FFMA R11, R22, R11, R31 ;  /* 0x0000000b160b7223 */ /* 0x000fc8000000001f */
[----:B------:R-:W-:-:S04]  /*1430*/  FFMA R11, R16, R33, R11 ;  /* 0x00000021100b7223 */ /* 0x000fc8000000000b */
[----:B0-----:R-:W-:-:S04]  /*1440*/  FFMA R26, R26, R17, R11 ;  /* 0x000000111a1a7223 */ /* 0x001fc8000000000b */
[----:B-1----:R-:W-:-:S04]  /*1450*/  FFMA R27, R27, R18, R26 ;  /* 0x000000121b1b7223 */ /* 0x002fc8000000001a */
[----:B--2---:R-:W-:-:S04]  /*1460*/  FFMA R19, R20, R19, R27 ;  /* 0x0000001314137223 */ /* 0x004fc8000000001b */
[----:B---3--:R-:W-:-:S04]  /*1470*/  FFMA R19, R12, R29, R19 ;  /* 0x0000001d0c137223 */ /* 0x008fc80000000013 */
[----:B----4-:R-:W-:-:S04]  /*1480*/  FFMA R24, R24, R13, R19 ;  /* 0x0000000d18187223 */ /* 0x010fc80000000013 */
[----:B------:R-:W-:-:S04]  /*1490*/  FFMA R25, R25, R14, R24 ;  /* 0x0000000e19197223 */ /* 0x000fc80000000018 */
[----:B-----5:R-:W-:Y:S01]  /*14a0*/  FFMA R33, R8, R15, R25 ;  /* 0x0000000f08217223 */ /* 0x020fe20000000019 */
[----:B------:R-:W-:Y:S06]  /*14b0*/  BAR.SYNC.DEFER_BLOCKING 0x0 ;  /* 0x0000000000007b1d */ /* 0x000fec0000010000 */
.L_x_3:
[----:B------:R-:W-:Y:S05]  /*14c0*/  @P1 BRA `(.L_x_0) ;  /* 0x0000000000d81947 */ /* 0x000fea0003800000 */
[----:B------:R-:W0:Y:S01]  /*14d0*/  LDC.64 R8, c[0x0][0x388] ;  /* 0x0000e200ff087b82 */ /* 0x000e220000000a00 */
[C---:B------:R-:W-:Y:S02]  /*14e0*/  LEA R6, R0.reuse, R3, 0x4 ;  /* 0x0000000300067211 */ /* 0x040fe400078e20ff */
[----:B------:R-:W-:-:S03]  /*14f0*/  LEA R7, R0, R7, 0x4 ;  /* 0x0000000700077211 */ /* 0x000fc600078e20ff */
[----:B------:R-:W-:Y:S02]  /*1500*/  IMAD R11, R6, R4, R23 ;  /* 0x00000004060b7224 */ /* 0x000fe400078e0217 */
[----:B------:R-:W1:Y:S01]  /*1510*/  LDC.64 R12, c[0x0][0x390] ;  /* 0x0000e400ff0c7b82 */ /* 0x000e620000000a00 */
[----:B0-----:R-:W-:-:S06]  /*1520*/  IMAD.WIDE R6, R7, 0x4, R8 ;  /* 0x0000000407067825 */ /* 0x001fcc00078e0208 */
[----:B------:R-:W2:Y:S01]  /*1530*/  LDG.E R6, desc[UR8][R6.64] ;  /* 0x0000000806067981 */ /* 0x000ea2000c1e1900 */
[----:B-1----:R-:W-:-:S06]  /*1540*/  IMAD.WIDE R12, R11, 0x4, R12 ;  /* 0x000000040b0c7825 */ /* 0x002fcc00078e020c */
[----:B------:R-:W3:Y:S01]  /*1550*/  LDG.E R12, desc[UR8][R12.64] ;  /* 0x000000080c0c7981 */ /* 0x000ee2000c1e1900 */
[----:B------:R-:W-:-:S04]  /*1560*/  UIADD3 UR4, UPT, UPT, UR4, 0x400, URZ ;  /* 0x0000040004047890 */ /* 0x000fc8000fffe0ff */
[----:B------:R-:W-:Y:S01]  /*1570*/  ULEA UR4, UR6, UR4, 0x18 ;  /* 0x0000000406047291 */ /* 0x000fe2000f8ec0ff */
[----:B------:R-:W-:-:S05]  /*1580*/  LEA R15, R2, R5, 0x2 ;  /* 0x00000005020f7211 */ /* 0x000fca00078e10ff */
[----:B------:R-:W-:-:S04]  /*1590*/  LEA R0, R2, UR4, 0x2 ;  /* 0x0000000402007c11 */ /* 0x000fc8000f8e10ff */
        /* <DEDUP_REMOVED lines=41> */
.L_x_0:
[----:B------:R-:W0:Y:S01]  /*1830*/  LDC.64 R2, c[0x0][0x398] ;  /* 0x0000e600ff027b82 */ /* 0x000e220000000a00 */
[----:B------:R-:W-:-:S04]  /*1840*/  IMAD R21, R21, R4, R23 ;  /* 0x0000000415157224 */ /* 0x000fc800078e0217 */
[----:B0-----:R-:W-:-:S05]  /*1850*/  IMAD.WIDE R2, R21, 0x4, R2 ;  /* 0x0000000415027825 */ /* 0x001fca00078e0202 */
[----:B------:R-:W-:Y:S01]  /*1860*/  STG.E desc[UR8][R2.64], R33 ;  /* 0x0000002102007986 */ /* 0x000fe2000c101908 */
[----:B------:R-:W-:Y:S05]  /*1870*/  EXIT ;  /* 0x000000000000794d */ /* 0x000fea0003800000 */
.L_x_4:
[----:B------:R-:W-:-:S00]  /*1880*/  BRA `(.L_x_4) ;  /* 0xfffffffc00fc7947 */ /* 0x000fc0000383ffff */
[----:B------:R-:W-:-:S00]  /*1890*/  NOP ;  /* 0x0000000000007918 */ /* 0x000fc00000000000 */
        /* <DEDUP_REMOVED lines=14> */
.L_x_5:


//--------------------- .nv.shared._Z10kernel_MMMiPfS_S_ --------------------------
	.section	.nv.shared._Z10kernel_MMMiPfS_S_,"aw",@nobits
	.sectionflags	@""
	.align	4
.nv.shared._Z10kernel_MMMiPfS_S_:
	.zero		3072


//--------------------- .nv.shared.reserved.0     --------------------------
	.section	.nv.shared.reserved.0,"aw",@nobits
	.weak		__nv_reservedSMEM_offset_0_alias
	.size		__nv_reservedSMEM_offset_0_alias, 0, 64
	.other		__nv_reservedSMEM_offset_0_alias,@"STO_CUDA_RESERVED_SHARED STV_DEFAULT"
__nv_reservedSMEM_offset_0_alias:
	.zero		0
	.zero		64


//--------------------- .nv.constant0._Z10kernel_MMMiPfS_S_ --------------------------
	.section	.nv.constant0._Z10kernel_MMMiPfS_S_,"a",@progbits
	.sectionflags	@""
	.align	4
.nv.constant0._Z10kernel_MMMiPfS_S_:
	.zero		928


//--------------------- SYMBOLS --------------------------

	.type		.nv.reservedSmem.offset0,@object
	.size		.nv.reservedSmem.offset0,0x4
	.type		.nv.reservedSmem.cap,@object
	.size		.nv.reservedSmem.cap,0x4
